//
// Generated by NVIDIA NVVM Compiler
//
// Compiler Build ID: CL-36424714
// Cuda compilation tools, release 13.0, V13.0.88
// Based on NVVM 20.0.0
//

.version 9.0
.target sm_100
.address_size 64

	// .globl	_Z10hashKernelPKjPjii

.visible .entry _Z10hashKernelPKjPjii(
	.param .u64 .ptr .align 1 _Z10hashKernelPKjPjii_param_0,
	.param .u64 .ptr .align 1 _Z10hashKernelPKjPjii_param_1,
	.param .u32 _Z10hashKernelPKjPjii_param_2,
	.param .u32 _Z10hashKernelPKjPjii_param_3
)
{
	.reg .pred 	%p<7>;
	.reg .b32 	%r<54>;
	.reg .b64 	%rd<9>;

	ld.param.u64 	%rd1, [_Z10hashKernelPKjPjii_param_0];
	ld.param.u64 	%rd2, [_Z10hashKernelPKjPjii_param_1];
	ld.param.u32 	%r18, [_Z10hashKernelPKjPjii_param_2];
	ld.param.u32 	%r17, [_Z10hashKernelPKjPjii_param_3];
	mov.u32 	%r19, %ctaid.x;
	mov.u32 	%r20, %ntid.x;
	mov.u32 	%r21, %tid.x;
	mad.lo.s32 	%r1, %r19, %r20, %r21;
	setp.ge.s32 	%p1, %r1, %r18;
	@%p1 bra 	$L__BB0_9;
	cvta.to.global.u64 	%rd3, %rd1;
	mul.wide.s32 	%rd4, %r1, 4;
	add.s64 	%rd5, %rd3, %rd4;
	ld.global.u32 	%r53, [%rd5];
	setp.lt.s32 	%p2, %r17, 1;
	@%p2 bra 	$L__BB0_8;
	and.b32  	%r3, %r17, 3;
	setp.lt.u32 	%p3, %r17, 4;
	@%p3 bra 	$L__BB0_5;
	and.b32  	%r23, %r17, 2147483644;
	neg.s32 	%r47, %r23;
$L__BB0_4:
	shr.u32 	%r24, %r53, 16;
	xor.b32  	%r25, %r24, %r53;
	mul.lo.s32 	%r26, %r25, -2048144789;
	shr.u32 	%r27, %r26, 13;
	xor.b32  	%r28, %r27, %r26;
	mul.lo.s32 	%r29, %r28, -775183833;
	shr.u32 	%r30, %r29, 13;
	xor.b32  	%r31, %r30, %r29;
	mul.lo.s32 	%r32, %r31, -775183833;
	shr.u32 	%r33, %r32, 13;
	xor.b32  	%r34, %r33, %r32;
	mul.lo.s32 	%r35, %r34, -775183833;
	shr.u32 	%r36, %r35, 13;
	xor.b32  	%r37, %r36, %r35;
	mul.lo.s32 	%r38, %r37, -1028477387;
	shr.u32 	%r39, %r38, 16;
	xor.b32  	%r53, %r39, %r38;
	add.s32 	%r47, %r47, 4;
	setp.ne.s32 	%p4, %r47, 0;
	@%p4 bra 	$L__BB0_4;
$L__BB0_5:
	setp.eq.s32 	%p5, %r3, 0;
	@%p5 bra 	$L__BB0_8;
	neg.s32 	%r51, %r3;
$L__BB0_7:
	.pragma "nounroll";
	shr.u32 	%r40, %r53, 16;
	xor.b32  	%r41, %r40, %r53;
	mul.lo.s32 	%r42, %r41, -2048144789;
	shr.u32 	%r43, %r42, 13;
	xor.b32  	%r44, %r43, %r42;
	mul.lo.s32 	%r45, %r44, -1028477387;
	shr.u32 	%r46, %r45, 16;
	xor.b32  	%r53, %r46, %r45;
	add.s32 	%r51, %r51, 1;
	setp.ne.s32 	%p6, %r51, 0;
	@%p6 bra 	$L__BB0_7;
$L__BB0_8:
	cvta.to.global.u64 	%rd6, %rd2;
	add.s64 	%rd8, %rd6, %rd4;
	st.global.u32 	[%rd8], %r53;
$L__BB0_9:
	ret;

}


// ===== COMPILED SASS (sm_100) =====

	.target	sm_100

	.elftype	@"ET_EXEC"


//--------------------- .note.nv.tkinfo           --------------------------
	.section	.note.nv.tkinfo,"",@"SHT_NOTE"
	.sectionflags	@"SHF_NOTE_NV_TKINFO"
	.tkinfo
        /*0018*/ 	.word	0x00000002
        /*0030*/ 	.string	""
        /*0030*/ 	.string	"ptxas"
        /*0030*/ 	.string	"Cuda compilation tools, release 13.0, V13.0.88"
        /*0030*/ 	.string	"Build cuda_13.0.r13.0/compiler.36424714_0"
        /*0030*/ 	.string	"-arch sm_100 -m 64 "



//--------------------- .note.nv.cuinfo           --------------------------
	.section	.note.nv.cuinfo,"",@"SHT_NOTE"
	.sectionflags	@"SHF_NOTE_NV_CUINFO"
        /*0018*/ 	.short	0x0002
        /*001a*/ 	.short	0x0064
        /*001c*/ 	.short	0x0082
	.zero		2


//--------------------- .nv.info                  --------------------------
	.section	.nv.info,"",@"SHT_CUDA_INFO"
	.align	4


	//----- nvinfo : EIATTR_REGCOUNT
	.align		4
        /*0000*/ 	.byte	0x04, 0x2f
        /*0002*/ 	.short	(.L_1 - .L_0)
	.align		4
.L_0:
        /*0004*/ 	.word	index@(_Z10hashKernelPKjPjii)
        /*0008*/ 	.word	0x00000008


	//----- nvinfo : EIATTR_FRAME_SIZE
	.align		4
.L_1:
        /*000c*/ 	.byte	0x04, 0x11
        /*000e*/ 	.short	(.L_3 - .L_2)
	.align		4
.L_2:
        /*0010*/ 	.word	index@(_Z10hashKernelPKjPjii)
        /*0014*/ 	.word	0x00000000


	//----- nvinfo : EIATTR_MIN_STACK_SIZE
	.align		4
.L_3:
        /*0018*/ 	.byte	0x04, 0x12
        /*001a*/ 	.short	(.L_5 - .L_4)
	.align		4
.L_4:
        /*001c*/ 	.word	index@(_Z10hashKernelPKjPjii)
        /*0020*/ 	.word	0x00000000
.L_5:


//--------------------- .nv.compat                --------------------------
	.section	.nv.compat,"",@"SHT_CUDA_COMPAT_INFO"
	.align	4
        /*0000*/ 	.byte	0x02, 0x09, 0x00, 0x00, 0x02, 0x02, 0x01, 0x00, 0x02, 0x05, 0x05, 0x00, 0x03, 0x07, 0x01, 0x01
        /*0010*/ 	.byte	0x02, 0x03, 0x00, 0x00, 0x02, 0x06, 0x01, 0x00, 0x04, 0x0b, 0x08, 0x00, 0x09, 0x00, 0x00, 0x00
        /*0020*/ 	.byte	0x00, 0x00, 0x00, 0x00


//--------------------- .nv.info._Z10hashKernelPKjPjii --------------------------
	.section	.nv.info._Z10hashKernelPKjPjii,"",@"SHT_CUDA_INFO"
	.sectionflags	@""
	.align	4


	//----- nvinfo : EIATTR_CUDA_API_VERSION
	.align		4
        /*0000*/ 	.byte	0x04, 0x37
        /*0002*/ 	.short	(.L_7 - .L_6)
.L_6:
        /*0004*/ 	.word	0x00000082


	//----- nvinfo : EIATTR_KPARAM_INFO
	.align		4
.L_7:
        /*0008*/ 	.byte	0x04, 0x17
        /*000a*/ 	.short	(.L_9 - .L_8)
.L_8:
        /*000c*/ 	.word	0x00000000
        /*0010*/ 	.short	0x0003
        /*0012*/ 	.short	0x0014
        /*0014*/ 	.byte	0x00, 0xf0, 0x11, 0x00


	//----- nvinfo : EIATTR_KPARAM_INFO
	.align		4
.L_9:
        /*0018*/ 	.byte	0x04, 0x17
        /*001a*/ 	.short	(.L_11 - .L_10)
.L_10:
        /*001c*/ 	.word	0x00000000
        /*0020*/ 	.short	0x0002
        /*0022*/ 	.short	0x0010
        /*0024*/ 	.byte	0x00, 0xf0, 0x11, 0x00


	//----- nvinfo : EIATTR_KPARAM_INFO
	.align		4
.L_11:
        /*0028*/ 	.byte	0x04, 0x17
        /*002a*/ 	.short	(.L_13 - .L_12)
.L_12:
        /*002c*/ 	.word	0x00000000
        /*0030*/ 	.short	0x0001
        /*0032*/ 	.short	0x0008
        /*0034*/ 	.byte	0x00, 0xf5, 0x21, 0x00


	//----- nvinfo : EIATTR_KPARAM_INFO
	.align		4
.L_13:
        /*0038*/ 	.byte	0x04, 0x17
        /*003a*/ 	.short	(.L_15 - .L_14)
.L_14:
        /*003c*/ 	.word	0x00000000
        /*0040*/ 	.short	0x0000
        /*0042*/ 	.short	0x0000
        /*0044*/ 	.byte	0x00, 0xf5, 0x21, 0x00


	//----- nvinfo : EIATTR_SPARSE_MMA_MASK
	.align		4
.L_15:
        /*0048*/ 	.byte	0x03, 0x50
        /*004a*/ 	.short	0x0000


	//----- nvinfo : EIATTR_MAXREG_COUNT
	.align		4
        /*004c*/ 	.byte	0x03, 0x1b
        /*004e*/ 	.short	0x00ff


	//----- nvinfo : EIATTR_MERCURY_ISA_VERSION
	.align		4
        /*0050*/ 	.byte	0x03, 0x5f
        /*0052*/ 	.short	0x0101


	//----- nvinfo : EIATTR_VRC_CTA_INIT_COUNT
	.align		4
        /*0054*/ 	.byte	0x02, 0x4a
	.zero		1
	.zero		1


	//----- nvinfo : EIATTR_EXIT_INSTR_OFFSETS
	.align		4
        /*0058*/ 	.byte	0x04, 0x1c
        /*005a*/ 	.short	(.L_17 - .L_16)


	//   ....[0]....
.L_16:
        /*005c*/ 	.word	0x00000070


	//   ....[1]....
        /*0060*/ 	.word	0x00000b00


	//----- nvinfo : EIATTR_CBANK_PARAM_SIZE
	.align		4
.L_17:
        /*0064*/ 	.byte	0x03, 0x19
        /*0066*/ 	.short	0x0018


	//----- nvinfo : EIATTR_PARAM_CBANK
	.align		4
        /*0068*/ 	.byte	0x04, 0x0a
        /*006a*/ 	.short	(.L_19 - .L_18)
	.align		4
.L_18:
        /*006c*/ 	.word	index@(.nv.constant0._Z10hashKernelPKjPjii)
        /*0070*/ 	.short	0x0380
        /*0072*/ 	.short	0x0018


	//----- nvinfo : EIATTR_SW_WAR
	.align		4
.L_19:
        /*0074*/ 	.byte	0x04, 0x36
        /*0076*/ 	.short	(.L_21 - .L_20)
.L_20:
        /*0078*/ 	.word	0x00000008
.L_21:


//--------------------- .nv.callgraph             --------------------------
	.section	.nv.callgraph,"",@"SHT_CUDA_CALLGRAPH"
	.align	4
	.sectionentsize	8
	.align		4
        /*0000*/ 	.word	0x00000000
	.align		4
        /*0004*/ 	.word	0xffffffff
	.align		4
        /*0008*/ 	.word	0x00000000
	.align		4
        /*000c*/ 	.word	0xfffffffe
	.align		4
        /*0010*/ 	.word	0x00000000
	.align		4
        /*0014*/ 	.word	0xfffffffd
	.align		4
        /*0018*/ 	.word	0x00000000
	.align		4
        /*001c*/ 	.word	0xfffffffc


//--------------------- .text._Z10hashKernelPKjPjii --------------------------
	.section	.text._Z10hashKernelPKjPjii,"ax",@progbits
	.align	128
        .global         _Z10hashKernelPKjPjii
        .type           _Z10hashKernelPKjPjii,@function
        .size           _Z10hashKernelPKjPjii,(.L_x_8 - _Z10hashKernelPKjPjii)
        .other          _Z10hashKernelPKjPjii,@"STO_CUDA_ENTRY STV_DEFAULT"
_Z10hashKernelPKjPjii:
.text._Z10hashKernelPKjPjii:
[----:B------:R-:W-:Y:S01]  /*0000*/  LDC R1, c[0x0][0x37c] ;  /* 0x0000df00ff017b82 */ /* 0x000fe20000000800 */
[----:B------:R-:W0:Y:S07]  /*0010*/  S2R R3, SR_TID.X ;  /* 0x0000000000037919 */ /* 0x000e2e0000002100 */
[----:B------:R-:W0:Y:S01]  /*0020*/  S2UR UR4, SR_CTAID.X ;  /* 0x00000000000479c3 */ /* 0x000e220000002500 */
[----:B------:R-:W1:Y:S07]  /*0030*/  LDCU UR5, c[0x0][0x390] ;  /* 0x00007200ff0577ac */ /* 0x000e6e0008000800 */
[----:B------:R-:W0:Y:S02]  /*0040*/  LDC R0, c[0x0][0x360] ;  /* 0x0000d800ff007b82 */ /* 0x000e240000000800 */
[----:B0-----:R-:W-:-:S05]  /*0050*/  IMAD R0, R0, UR4, R3 ;  /* 0x0000000400007c24 */ /* 0x001fca000f8e0203 */
[----:B-1----:R-:W-:-:S13]  /*0060*/  ISETP.GE.AND P0, PT, R0, UR5, PT ;  /* 0x0000000500007c0c */ /* 0x002fda000bf06270 */
[----:B------:R-:W-:Y:S05]  /*0070*/  @P0 EXIT ;  /* 0x000000000000094d */ /* 0x000fea0003800000 */
[----:B------:R-:W0:Y:S01]  /*0080*/  LDC.64 R2, c[0x0][0x380] ;  /* 0x0000e000ff027b82 */ /* 0x000e220000000a00 */
[----:B------:R-:W1:Y:S01]  /*0090*/  LDCU.64 UR6, c[0x0][0x358] ;  /* 0x00006b00ff0677ac */ /* 0x000e620008000a00 */
[----:B------:R-:W2:Y:S01]  /*00a0*/  LDCU UR5, c[0x0][0x394] ;  /* 0x00007280ff0577ac */ /* 0x000ea20008000800 */
[----:B0-----:R-:W-:-:S05]  /*00b0*/  IMAD.WIDE R2, R0, 0x4, R2 ;  /* 0x0000000400027825 */ /* 0x001fca00078e0202 */
[----:B-1----:R0:W5:Y:S01]  /*00c0*/  LDG.E R5, desc[UR6][R2.64] ;  /* 0x0000000602057981 */ /* 0x002162000c1e1900 */
[----:B--2---:R-:W-:-:S09]  /*00d0*/  UISETP.GE.AND UP0, UPT, UR5, 0x1, UPT ;  /* 0x000000010500788c */ /* 0x004fd2000bf06270 */
[----:B0-----:R-:W-:Y:S05]  /*00e0*/  BRA.U !UP0, `(.L_x_0) ;  /* 0x0000000908787547 */ /* 0x001fea000b800000 */
[----:B------:R-:W-:Y:S02]  /*00f0*/  UISETP.GE.U32.AND UP0, UPT, UR5, 0x4, UPT ;  /* 0x000000040500788c */ /* 0x000fe4000bf06070 */
[----:B------:R-:W-:-:S07]  /*0100*/  ULOP3.LUT UR4, UR5, 0x3, URZ, 0xc0, !UPT ;  /* 0x0000000305047892 */ /* 0x000fce000f8ec0ff */
[----:B------:R-:W-:Y:S05]  /*0110*/  BRA.U !UP0, `(.L_x_1) ;  /* 0x0000000908347547 */ /* 0x000fea000b800000 */
[----:B------:R-:W-:-:S04]  /*0120*/  ULOP3.LUT UR5, UR5, 0x7ffffffc, URZ, 0xc0, !UPT ;  /* 0x7ffffffc05057892 */ /* 0x000fc8000f8ec0ff */
[----:B------:R-:W-:-:S04]  /*0130*/  UIADD3 UR5, UPT, UPT, -UR5, URZ, URZ ;  /* 0x000000ff05057290 */ /* 0x000fc8000fffe1ff */
[----:B------:R-:W-:-:S09]  /*0140*/  UISETP.GE.AND UP0, UPT, UR5, URZ, UPT ;  /* 0x000000ff0500728c */ /* 0x000fd2000bf06270 */
[----:B------:R-:W-:Y:S05]  /*0150*/  BRA.U UP0, `(.L_x_2) ;  /* 0x0000000500d47547 */ /* 0x000fea000b800000 */
[----:B------:R-:W-:Y:S02]  /*0160*/  UIADD3 UR8, UPT, UPT, -UR5, URZ, URZ ;  /* 0x000000ff05087290 */ /* 0x000fe4000fffe1ff */
[----:B------:R-:W-:Y:S02]  /*0170*/  UPLOP3.LUT UP0, UPT, UPT, UPT, UPT, 0x80, 0x8 ;  /* 0x000000000008789c */ /* 0x000fe40003f0f070 */
[----:B------:R-:W-:-:S09]  /*0180*/  UISETP.GT.AND UP1, UPT, UR8, 0xc, UPT ;  /* 0x0000000c0800788c */ /* 0x000fd2000bf24270 */
[----:B------:R-:W-:Y:S05]  /*0190*/  BRA.U !UP1, `(.L_x_3) ;  /* 0x0000000509207547 */ /* 0x000fea000b800000 */
[----:B------:R-:W-:-:S11]  /*01a0*/  UPLOP3.LUT UP0, UPT, UPT, UPT, UPT, 0x40, 0x4 ;  /* 0x000000000004789c */ /* 0x000fd60003f0e870 */
.L_x_4:
[----:B-----5:R-:W-:Y:S01]  /*01b0*/  SHF.R.U32.HI R2, RZ, 0x10, R5 ;  /* 0x00000010ff027819 */ /* 0x020fe20000011605 */
[----:B------:R-:W-:-:S03]  /*01c0*/  UIADD3 UR5, UPT, UPT, UR5, 0x10, URZ ;  /* 0x0000001005057890 */ /* 0x000fc6000fffe0ff */
[----:B------:R-:W-:Y:S01]  /*01d0*/  LOP3.LUT R2, R2, R5, RZ, 0x3c, !PT ;  /* 0x0000000502027212 */ /* 0x000fe200078e3cff */
[----:B------:R-:W-:-:S04]  /*01e0*/  UISETP.GE.AND UP1, UPT, UR5, -0xc, UPT ;  /* 0xfffffff40500788c */ /* 0x000fc8000bf26270 */
[----:B------:R-:W-:-:S05]  /*01f0*/  IMAD R2, R2, -0x7a143595, RZ ;  /* 0x85ebca6b02027824 */ /* 0x000fca00078e02ff */
[----:B------:R-:W-:-:S04]  /*0200*/  SHF.R.U32.HI R3, RZ, 0xd, R2 ;  /* 0x0000000dff037819 */ /* 0x000fc80000011602 */
[----:B------:R-:W-:-:S05]  /*0210*/  LOP3.LUT R3, R3, R2, RZ, 0x3c, !PT ;  /* 0x0000000203037212 */ /* 0x000fca00078e3cff */
        /* <DEDUP_REMOVED lines=11> */
[----:B------:R-:W-:-:S04]  /*02d0*/  LOP3.LUT R3, R3, R2, RZ, 0x3c, !PT ;  /* 0x0000000203037212 */ /* 0x000fc800078e3cff */
        /* <DEDUP_REMOVED lines=50> */
[----:B------:R-:W-:Y:S01]  /*0600*/  LOP3.LUT R5, R5, R2, RZ, 0x3c, !PT ;  /* 0x0000000205057212 */ /* 0x000fe200078e3cff */
[----:B------:R-:W-:Y:S06]  /*0610*/  BRA.U !UP1, `(.L_x_4) ;  /* 0xfffffff909e47547 */ /* 0x000fec000b83ffff */
.L_x_3:
[----:B------:R-:W-:-:S04]  /*0620*/  UIADD3 UR8, UPT, UPT, -UR5, URZ, URZ ;  /* 0x000000ff05087290 */ /* 0x000fc8000fffe1ff */
[----:B------:R-:W-:-:S09]  /*0630*/  UISETP.GT.AND UP1, UPT, UR8, 0x4, UPT ;  /* 0x000000040800788c */ /* 0x000fd2000bf24270 */
[----:B------:R-:W-:Y:S05]  /*0640*/  BRA.U !UP1, `(.L_x_5) ;  /* 0x0000000109907547 */ /* 0x000fea000b800000 */
[----:B-----5:R-:W-:Y:S01]  /*0650*/  SHF.R.U32.HI R2, RZ, 0x10, R5 ;  /* 0x00000010ff027819 */ /* 0x020fe20000011605 */
[----:B------:R-:W-:Y:S02]  /*0660*/  UPLOP3.LUT UP0, UPT, UPT, UPT, UPT, 0x40, 0x4 ;  /* 0x000000000004789c */ /* 0x000fe40003f0e870 */
[----:B------:R-:W-:Y:S01]  /*0670*/  UIADD3 UR5, UPT, UPT, UR5, 0x8, URZ ;  /* 0x0000000805057890 */ /* 0x000fe2000fffe0ff */
        /* <DEDUP_REMOVED lines=32> */
[----:B------:R-:W-:-:S07]  /*0880*/  LOP3.LUT R5, R5, R2, RZ, 0x3c, !PT ;  /* 0x0000000205057212 */ /* 0x000fce00078e3cff */
.L_x_5:
[----:B------:R-:W-:-:S09]  /*0890*/  UISETP.NE.OR UP0, UPT, UR5, URZ, UP0 ;  /* 0x000000ff0500728c */ /* 0x000fd20008705670 */
[----:B------:R-:W-:Y:S05]  /*08a0*/  BRA.U !UP0, `(.L_x_1) ;  /* 0x0000000108507547 */ /* 0x000fea000b800000 */
.L_x_2:
[----:B-----5:R-:W-:Y:S01]  /*08b0*/  SHF.R.U32.HI R2, RZ, 0x10, R5 ;  /* 0x00000010ff027819 */ /* 0x020fe20000011605 */
[----:B------:R-:W-:-:S03]  /*08c0*/  UIADD3 UR5, UPT, UPT, UR5, 0x4, URZ ;  /* 0x0000000405057890 */ /* 0x000fc6000fffe0ff */
[----:B------:R-:W-:Y:S01]  /*08d0*/  LOP3.LUT R2, R2, R5, RZ, 0x3c, !PT ;  /* 0x0000000502027212 */ /* 0x000fe200078e3cff */
[----:B------:R-:W-:-:S04]  /*08e0*/  UISETP.NE.AND UP0, UPT, UR5, URZ, UPT ;  /* 0x000000ff0500728c */ /* 0x000fc8000bf05270 */
        /* <DEDUP_REMOVED lines=15> */
[----:B------:R-:W-:Y:S06]  /*09e0*/  BRA.U UP0, `(.L_x_2) ;  /* 0xfffffffd00b07547 */ /* 0x000fec000b83ffff */
.L_x_1:
[----:B------:R-:W-:-:S09]  /*09f0*/  UISETP.NE.AND UP0, UPT, UR4, URZ, UPT ;  /* 0x000000ff0400728c */ /* 0x000fd2000bf05270 */
[----:B------:R-:W-:Y:S05]  /*0a00*/  BRA.U !UP0, `(.L_x_0) ;  /* 0x0000000108307547 */ /* 0x000fea000b800000 */
[----:B------:R-:W-:-:S12]  /*0a10*/  UIADD3 UR4, UPT, UPT, -UR4, URZ, URZ ;  /* 0x000000ff04047290 */ /* 0x000fd8000fffe1ff */
.L_x_6:
        /* <DEDUP_REMOVED lines=9> */
[----:B------:R-:W-:Y:S01]  /*0ab0*/  LOP3.LUT R5, R2, R5, RZ, 0x3c, !PT ;  /* 0x0000000502057212 */ /* 0x000fe200078e3cff */
[----:B------:R-:W-:Y:S06]  /*0ac0*/  BRA.U UP0, `(.L_x_6) ;  /* 0xfffffffd00d47547 */ /* 0x000fec000b83ffff */
.L_x_0:
[----:B------:R-:W0:Y:S02]  /*0ad0*/  LDC.64 R2, c[0x0][0x388] ;  /* 0x0000e200ff027b82 */ /* 0x000e240000000a00 */
[----:B0-----:R-:W-:-:S05]  /*0ae0*/  IMAD.WIDE R2, R0, 0x4, R2 ;  /* 0x0000000400027825 */ /* 0x001fca00078e0202 */
[----:B-----5:R-:W-:Y:S01]  /*0af0*/  STG.E desc[UR6][R2.64], R5 ;  /* 0x0000000502007986 */ /* 0x020fe2000c101906 */
[----:B------:R-:W-:Y:S05]  /*0b00*/  EXIT ;  /* 0x000000000000794d */ /* 0x000fea0003800000 */
.L_x_7:
[----:B------:R-:W-:-:S00]  /*0b10*/  BRA `(.L_x_7) ;  /* 0xfffffffc00fc7947 */ /* 0x000fc0000383ffff */
[----:B------:R-:W-:-:S00]  /*0b20*/  NOP ;  /* 0x0000000000007918 */ /* 0x000fc00000000000 */
        /* <DEDUP_REMOVED lines=13> */
.L_x_8:


//--------------------- .nv.shared.reserved.0     --------------------------
	.section	.nv.shared.reserved.0,"aw",@nobits
	.weak		__nv_reservedSMEM_offset_0_alias
	.size		__nv_reservedSMEM_offset_0_alias, 0, 64
	.other		__nv_reservedSMEM_offset_0_alias,@"STO_CUDA_RESERVED_SHARED STV_DEFAULT"
__nv_reservedSMEM_offset_0_alias:
	.zero		0
	.zero		64


//--------------------- .nv.constant0._Z10hashKernelPKjPjii --------------------------
	.section	.nv.constant0._Z10hashKernelPKjPjii,"a",@progbits
	.sectionflags	@""
	.align	4
.nv.constant0._Z10hashKernelPKjPjii:
	.zero		920


//--------------------- SYMBOLS --------------------------

	.type		.nv.reservedSmem.offset0,@object
	.size		.nv.reservedSmem.offset0,0x4
